//
// Generated by NVIDIA NVVM Compiler
//
// Compiler Build ID: CL-36424714
// Cuda compilation tools, release 13.0, V13.0.88
// Based on NVVM 20.0.0
//

.version 9.0
.target sm_100
.address_size 64

	// .globl	_ZN3cub18CUB_300001_SM_10006detail11EmptyKernelIvEEvv
.global .align 1 .b8 _ZN41_INTERNAL_1750db14_4_k_cu_1b845ade_1923174cuda3std3__45__cpo5beginE[1];
.global .align 1 .b8 _ZN41_INTERNAL_1750db14_4_k_cu_1b845ade_1923174cuda3std3__45__cpo3endE[1];
.global .align 1 .b8 _ZN41_INTERNAL_1750db14_4_k_cu_1b845ade_1923174cuda3std3__45__cpo6cbeginE[1];
.global .align 1 .b8 _ZN41_INTERNAL_1750db14_4_k_cu_1b845ade_1923174cuda3std3__45__cpo4cendE[1];
.global .align 1 .b8 _ZN41_INTERNAL_1750db14_4_k_cu_1b845ade_1923174cuda3std3__45__cpo6rbeginE[1];
.global .align 1 .b8 _ZN41_INTERNAL_1750db14_4_k_cu_1b845ade_1923174cuda3std3__45__cpo4rendE[1];
.global .align 1 .b8 _ZN41_INTERNAL_1750db14_4_k_cu_1b845ade_1923174cuda3std3__45__cpo7crbeginE[1];
.global .align 1 .b8 _ZN41_INTERNAL_1750db14_4_k_cu_1b845ade_1923174cuda3std3__45__cpo5crendE[1];
.global .align 1 .b8 _ZN41_INTERNAL_1750db14_4_k_cu_1b845ade_1923174cuda3std3__443_GLOBAL__N__1750db14_4_k_cu_1b845ade_1923176ignoreE[1];
.global .align 1 .b8 _ZN41_INTERNAL_1750db14_4_k_cu_1b845ade_1923174cuda3std3__419piecewise_constructE[1];
.global .align 1 .b8 _ZN41_INTERNAL_1750db14_4_k_cu_1b845ade_1923174cuda3std3__48in_placeE[1];
.global .align 1 .b8 _ZN41_INTERNAL_1750db14_4_k_cu_1b845ade_1923174cuda3std3__420unreachable_sentinelE[1];
.global .align 1 .b8 _ZN41_INTERNAL_1750db14_4_k_cu_1b845ade_1923174cuda3std3__47nulloptE[1];
.global .align 1 .b8 _ZN41_INTERNAL_1750db14_4_k_cu_1b845ade_1923174cuda3std3__48unexpectE[1];
.global .align 1 .b8 _ZN41_INTERNAL_1750db14_4_k_cu_1b845ade_1923174cuda3std6ranges3__45__cpo4swapE[1];
.global .align 1 .b8 _ZN41_INTERNAL_1750db14_4_k_cu_1b845ade_1923174cuda3std6ranges3__45__cpo9iter_moveE[1];
.global .align 1 .b8 _ZN41_INTERNAL_1750db14_4_k_cu_1b845ade_1923174cuda3std6ranges3__45__cpo5beginE[1];
.global .align 1 .b8 _ZN41_INTERNAL_1750db14_4_k_cu_1b845ade_1923174cuda3std6ranges3__45__cpo3endE[1];
.global .align 1 .b8 _ZN41_INTERNAL_1750db14_4_k_cu_1b845ade_1923174cuda3std6ranges3__45__cpo6cbeginE[1];
.global .align 1 .b8 _ZN41_INTERNAL_1750db14_4_k_cu_1b845ade_1923174cuda3std6ranges3__45__cpo4cendE[1];
.global .align 1 .b8 _ZN41_INTERNAL_1750db14_4_k_cu_1b845ade_1923174cuda3std6ranges3__45__cpo7advanceE[1];
.global .align 1 .b8 _ZN41_INTERNAL_1750db14_4_k_cu_1b845ade_1923174cuda3std6ranges3__45__cpo9iter_swapE[1];
.global .align 1 .b8 _ZN41_INTERNAL_1750db14_4_k_cu_1b845ade_1923174cuda3std6ranges3__45__cpo4nextE[1];
.global .align 1 .b8 _ZN41_INTERNAL_1750db14_4_k_cu_1b845ade_1923174cuda3std6ranges3__45__cpo4prevE[1];
.global .align 1 .b8 _ZN41_INTERNAL_1750db14_4_k_cu_1b845ade_1923174cuda3std6ranges3__45__cpo4dataE[1];
.global .align 1 .b8 _ZN41_INTERNAL_1750db14_4_k_cu_1b845ade_1923174cuda3std6ranges3__45__cpo5cdataE[1];
.global .align 1 .b8 _ZN41_INTERNAL_1750db14_4_k_cu_1b845ade_1923174cuda3std6ranges3__45__cpo4sizeE[1];
.global .align 1 .b8 _ZN41_INTERNAL_1750db14_4_k_cu_1b845ade_1923174cuda3std6ranges3__45__cpo5ssizeE[1];
.global .align 1 .b8 _ZN41_INTERNAL_1750db14_4_k_cu_1b845ade_1923174cuda3std6ranges3__45__cpo8distanceE[1];
.global .align 1 .b8 _ZN41_INTERNAL_1750db14_4_k_cu_1b845ade_1923176thrust24THRUST_300001_SM_1000_NS8cuda_cub3parE[1];
.global .align 1 .b8 _ZN41_INTERNAL_1750db14_4_k_cu_1b845ade_1923176thrust24THRUST_300001_SM_1000_NS8cuda_cub10par_nosyncE[1];
.global .align 1 .b8 _ZN41_INTERNAL_1750db14_4_k_cu_1b845ade_1923176thrust24THRUST_300001_SM_1000_NS6system6detail10sequential3seqE[1];
.global .align 1 .b8 _ZN41_INTERNAL_1750db14_4_k_cu_1b845ade_1923176thrust24THRUST_300001_SM_1000_NS12placeholders2_1E[1];
.global .align 1 .b8 _ZN41_INTERNAL_1750db14_4_k_cu_1b845ade_1923176thrust24THRUST_300001_SM_1000_NS12placeholders2_2E[1];
.global .align 1 .b8 _ZN41_INTERNAL_1750db14_4_k_cu_1b845ade_1923176thrust24THRUST_300001_SM_1000_NS12placeholders2_3E[1];
.global .align 1 .b8 _ZN41_INTERNAL_1750db14_4_k_cu_1b845ade_1923176thrust24THRUST_300001_SM_1000_NS12placeholders2_4E[1];
.global .align 1 .b8 _ZN41_INTERNAL_1750db14_4_k_cu_1b845ade_1923176thrust24THRUST_300001_SM_1000_NS12placeholders2_5E[1];
.global .align 1 .b8 _ZN41_INTERNAL_1750db14_4_k_cu_1b845ade_1923176thrust24THRUST_300001_SM_1000_NS12placeholders2_6E[1];
.global .align 1 .b8 _ZN41_INTERNAL_1750db14_4_k_cu_1b845ade_1923176thrust24THRUST_300001_SM_1000_NS12placeholders2_7E[1];
.global .align 1 .b8 _ZN41_INTERNAL_1750db14_4_k_cu_1b845ade_1923176thrust24THRUST_300001_SM_1000_NS12placeholders2_8E[1];
.global .align 1 .b8 _ZN41_INTERNAL_1750db14_4_k_cu_1b845ade_1923176thrust24THRUST_300001_SM_1000_NS12placeholders2_9E[1];
.global .align 1 .b8 _ZN41_INTERNAL_1750db14_4_k_cu_1b845ade_1923176thrust24THRUST_300001_SM_1000_NS12placeholders3_10E[1];
.global .align 1 .b8 _ZN41_INTERNAL_1750db14_4_k_cu_1b845ade_1923176thrust24THRUST_300001_SM_1000_NS3seqE[1];

.visible .entry _ZN3cub18CUB_300001_SM_10006detail11EmptyKernelIvEEvv()
{


	ret;

}


// ===== COMPILED SASS (sm_100) =====

	.target	sm_100

	.elftype	@"ET_EXEC"


//--------------------- .note.nv.tkinfo           --------------------------
	.section	.note.nv.tkinfo,"",@"SHT_NOTE"
	.sectionflags	@"SHF_NOTE_NV_TKINFO"
	.tkinfo
        /*0018*/ 	.word	0x00000002
        /*0030*/ 	.string	""
        /*0030*/ 	.string	"ptxas"
        /*0030*/ 	.string	"Cuda compilation tools, release 13.0, V13.0.88"
        /*0030*/ 	.string	"Build cuda_13.0.r13.0/compiler.36424714_0"
        /*0030*/ 	.string	"-arch sm_100 -m 64 "



//--------------------- .note.nv.cuinfo           --------------------------
	.section	.note.nv.cuinfo,"",@"SHT_NOTE"
	.sectionflags	@"SHF_NOTE_NV_CUINFO"
        /*0018*/ 	.short	0x0002
        /*001a*/ 	.short	0x0064
        /*001c*/ 	.short	0x0082
	.zero		2


//--------------------- .nv.info                  --------------------------
	.section	.nv.info,"",@"SHT_CUDA_INFO"
	.align	4


	//----- nvinfo : EIATTR_REGCOUNT
	.align		4
        /*0000*/ 	.byte	0x04, 0x2f
        /*0002*/ 	.short	(.L_44 - .L_43)
	.align		4
.L_43:
        /*0004*/ 	.word	index@(_ZN3cub18CUB_300001_SM_10006detail11EmptyKernelIvEEvv)
        /*0008*/ 	.word	0x00000004


	//----- nvinfo : EIATTR_FRAME_SIZE
	.align		4
.L_44:
        /*000c*/ 	.byte	0x04, 0x11
        /*000e*/ 	.short	(.L_46 - .L_45)
	.align		4
.L_45:
        /*0010*/ 	.word	index@(_ZN3cub18CUB_300001_SM_10006detail11EmptyKernelIvEEvv)
        /*0014*/ 	.word	0x00000000


	//----- nvinfo : EIATTR_MIN_STACK_SIZE
	.align		4
.L_46:
        /*0018*/ 	.byte	0x04, 0x12
        /*001a*/ 	.short	(.L_48 - .L_47)
	.align		4
.L_47:
        /*001c*/ 	.word	index@(_ZN3cub18CUB_300001_SM_10006detail11EmptyKernelIvEEvv)
        /*0020*/ 	.word	0x00000000
.L_48:


//--------------------- .nv.compat                --------------------------
	.section	.nv.compat,"",@"SHT_CUDA_COMPAT_INFO"
	.align	4
        /*0000*/ 	.byte	0x02, 0x09, 0x00, 0x00, 0x02, 0x02, 0x01, 0x00, 0x02, 0x05, 0x05, 0x00, 0x03, 0x07, 0x01, 0x01
        /*0010*/ 	.byte	0x02, 0x03, 0x00, 0x00, 0x02, 0x06, 0x01, 0x00, 0x04, 0x0b, 0x08, 0x00, 0x09, 0x00, 0x00, 0x00
        /*0020*/ 	.byte	0x00, 0x00, 0x00, 0x00


//--------------------- .nv.info._ZN3cub18CUB_300001_SM_10006detail11EmptyKernelIvEEvv --------------------------
	.section	.nv.info._ZN3cub18CUB_300001_SM_10006detail11EmptyKernelIvEEvv,"",@"SHT_CUDA_INFO"
	.sectionflags	@""
	.align	4


	//----- nvinfo : EIATTR_CUDA_API_VERSION
	.align		4
        /*0000*/ 	.byte	0x04, 0x37
        /*0002*/ 	.short	(.L_50 - .L_49)
.L_49:
        /*0004*/ 	.word	0x00000082


	//----- nvinfo : EIATTR_SPARSE_MMA_MASK
	.align		4
.L_50:
        /*0008*/ 	.byte	0x03, 0x50
        /*000a*/ 	.short	0x0000


	//----- nvinfo : EIATTR_MAXREG_COUNT
	.align		4
        /*000c*/ 	.byte	0x03, 0x1b
        /*000e*/ 	.short	0x00ff


	//----- nvinfo : EIATTR_MERCURY_ISA_VERSION
	.align		4
        /*0010*/ 	.byte	0x03, 0x5f
        /*0012*/ 	.short	0x0101


	//----- nvinfo : EIATTR_VRC_CTA_INIT_COUNT
	.align		4
        /*0014*/ 	.byte	0x02, 0x4a
	.zero		1
	.zero		1


	//----- nvinfo : EIATTR_EXIT_INSTR_OFFSETS
	.align		4
        /*0018*/ 	.byte	0x04, 0x1c
        /*001a*/ 	.short	(.L_52 - .L_51)


	//   ....[0]....
.L_51:
        /*001c*/ 	.word	0x00000010


	//----- nvinfo : EIATTR_SW_WAR
	.align		4
.L_52:
        /*0020*/ 	.byte	0x04, 0x36
        /*0022*/ 	.short	(.L_54 - .L_53)
.L_53:
        /*0024*/ 	.word	0x00000008
.L_54:


//--------------------- .nv.callgraph             --------------------------
	.section	.nv.callgraph,"",@"SHT_CUDA_CALLGRAPH"
	.align	4
	.sectionentsize	8
	.align		4
        /*0000*/ 	.word	0x00000000
	.align		4
        /*0004*/ 	.word	0xffffffff
	.align		4
        /*0008*/ 	.word	0x00000000
	.align		4
        /*000c*/ 	.word	0xfffffffe
	.align		4
        /*0010*/ 	.word	0x00000000
	.align		4
        /*0014*/ 	.word	0xfffffffd
	.align		4
        /*0018*/ 	.word	0x00000000
	.align		4
        /*001c*/ 	.word	0xfffffffc


//--------------------- .nv.constant4             --------------------------
	.section	.nv.constant4,"a",@progbits
	.align	8
	.align		8
.nv.constant4:
        /*0000*/ 	.dword	_ZN41_INTERNAL_1750db14_4_k_cu_1b845ade_1926264cuda3std3__45__cpo5beginE
	.align		8
        /*0008*/ 	.dword	_ZN41_INTERNAL_1750db14_4_k_cu_1b845ade_1926264cuda3std3__45__cpo3endE
	.align		8
        /*0010*/ 	.dword	_ZN41_INTERNAL_1750db14_4_k_cu_1b845ade_1926264cuda3std3__45__cpo6cbeginE
	.align		8
        /*0018*/ 	.dword	_ZN41_INTERNAL_1750db14_4_k_cu_1b845ade_1926264cuda3std3__45__cpo4cendE
	.align		8
        /*0020*/ 	.dword	_ZN41_INTERNAL_1750db14_4_k_cu_1b845ade_1926264cuda3std3__45__cpo6rbeginE
	.align		8
        /*0028*/ 	.dword	_ZN41_INTERNAL_1750db14_4_k_cu_1b845ade_1926264cuda3std3__45__cpo4rendE
	.align		8
        /*0030*/ 	.dword	_ZN41_INTERNAL_1750db14_4_k_cu_1b845ade_1926264cuda3std3__45__cpo7crbeginE
	.align		8
        /*0038*/ 	.dword	_ZN41_INTERNAL_1750db14_4_k_cu_1b845ade_1926264cuda3std3__45__cpo5crendE
	.align		8
        /*0040*/ 	.dword	_ZN41_INTERNAL_1750db14_4_k_cu_1b845ade_1926264cuda3std3__443_GLOBAL__N__1750db14_4_k_cu_1b845ade_1926266ignoreE
	.align		8
        /*0048*/ 	.dword	_ZN41_INTERNAL_1750db14_4_k_cu_1b845ade_1926264cuda3std3__419piecewise_constructE
	.align		8
        /*0050*/ 	.dword	_ZN41_INTERNAL_1750db14_4_k_cu_1b845ade_1926264cuda3std3__48in_placeE
	.align		8
        /*0058*/ 	.dword	_ZN41_INTERNAL_1750db14_4_k_cu_1b845ade_1926264cuda3std3__420unreachable_sentinelE
	.align		8
        /*0060*/ 	.dword	_ZN41_INTERNAL_1750db14_4_k_cu_1b845ade_1926264cuda3std3__47nulloptE
	.align		8
        /*0068*/ 	.dword	_ZN41_INTERNAL_1750db14_4_k_cu_1b845ade_1926264cuda3std3__48unexpectE
	.align		8
        /*0070*/ 	.dword	_ZN41_INTERNAL_1750db14_4_k_cu_1b845ade_1926264cuda3std6ranges3__45__cpo4swapE
	.align		8
        /*0078*/ 	.dword	_ZN41_INTERNAL_1750db14_4_k_cu_1b845ade_1926264cuda3std6ranges3__45__cpo9iter_moveE
	.align		8
        /*0080*/ 	.dword	_ZN41_INTERNAL_1750db14_4_k_cu_1b845ade_1926264cuda3std6ranges3__45__cpo5beginE
	.align		8
        /*0088*/ 	.dword	_ZN41_INTERNAL_1750db14_4_k_cu_1b845ade_1926264cuda3std6ranges3__45__cpo3endE
	.align		8
        /*0090*/ 	.dword	_ZN41_INTERNAL_1750db14_4_k_cu_1b845ade_1926264cuda3std6ranges3__45__cpo6cbeginE
	.align		8
        /*0098*/ 	.dword	_ZN41_INTERNAL_1750db14_4_k_cu_1b845ade_1926264cuda3std6ranges3__45__cpo4cendE
	.align		8
        /*00a0*/ 	.dword	_ZN41_INTERNAL_1750db14_4_k_cu_1b845ade_1926264cuda3std6ranges3__45__cpo7advanceE
	.align		8
        /*00a8*/ 	.dword	_ZN41_INTERNAL_1750db14_4_k_cu_1b845ade_1926264cuda3std6ranges3__45__cpo9iter_swapE
	.align		8
        /*00b0*/ 	.dword	_ZN41_INTERNAL_1750db14_4_k_cu_1b845ade_1926264cuda3std6ranges3__45__cpo4nextE
	.align		8
        /*00b8*/ 	.dword	_ZN41_INTERNAL_1750db14_4_k_cu_1b845ade_1926264cuda3std6ranges3__45__cpo4prevE
	.align		8
        /*00c0*/ 	.dword	_ZN41_INTERNAL_1750db14_4_k_cu_1b845ade_1926264cuda3std6ranges3__45__cpo4dataE
	.align		8
        /*00c8*/ 	.dword	_ZN41_INTERNAL_1750db14_4_k_cu_1b845ade_1926264cuda3std6ranges3__45__cpo5cdataE
	.align		8
        /*00d0*/ 	.dword	_ZN41_INTERNAL_1750db14_4_k_cu_1b845ade_1926264cuda3std6ranges3__45__cpo4sizeE
	.align		8
        /*00d8*/ 	.dword	_ZN41_INTERNAL_1750db14_4_k_cu_1b845ade_1926264cuda3std6ranges3__45__cpo5ssizeE
	.align		8
        /*00e0*/ 	.dword	_ZN41_INTERNAL_1750db14_4_k_cu_1b845ade_1926264cuda3std6ranges3__45__cpo8distanceE
	.align		8
        /*00e8*/ 	.dword	_ZN41_INTERNAL_1750db14_4_k_cu_1b845ade_1926266thrust24THRUST_300001_SM_1000_NS8cuda_cub3parE
	.align		8
        /*00f0*/ 	.dword	_ZN41_INTERNAL_1750db14_4_k_cu_1b845ade_1926266thrust24THRUST_300001_SM_1000_NS8cuda_cub10par_nosyncE
	.align		8
        /*00f8*/ 	.dword	_ZN41_INTERNAL_1750db14_4_k_cu_1b845ade_1926266thrust24THRUST_300001_SM_1000_NS6system6detail10sequential3seqE
	.align		8
        /*0100*/ 	.dword	_ZN41_INTERNAL_1750db14_4_k_cu_1b845ade_1926266thrust24THRUST_300001_SM_1000_NS12placeholders2_1E
	.align		8
        /*0108*/ 	.dword	_ZN41_INTERNAL_1750db14_4_k_cu_1b845ade_1926266thrust24THRUST_300001_SM_1000_NS12placeholders2_2E
	.align		8
        /*0110*/ 	.dword	_ZN41_INTERNAL_1750db14_4_k_cu_1b845ade_1926266thrust24THRUST_300001_SM_1000_NS12placeholders2_3E
	.align		8
        /*0118*/ 	.dword	_ZN41_INTERNAL_1750db14_4_k_cu_1b845ade_1926266thrust24THRUST_300001_SM_1000_NS12placeholders2_4E
	.align		8
        /*0120*/ 	.dword	_ZN41_INTERNAL_1750db14_4_k_cu_1b845ade_1926266thrust24THRUST_300001_SM_1000_NS12placeholders2_5E
	.align		8
        /*0128*/ 	.dword	_ZN41_INTERNAL_1750db14_4_k_cu_1b845ade_1926266thrust24THRUST_300001_SM_1000_NS12placeholders2_6E
	.align		8
        /*0130*/ 	.dword	_ZN41_INTERNAL_1750db14_4_k_cu_1b845ade_1926266thrust24THRUST_300001_SM_1000_NS12placeholders2_7E
	.align		8
        /*0138*/ 	.dword	_ZN41_INTERNAL_1750db14_4_k_cu_1b845ade_1926266thrust24THRUST_300001_SM_1000_NS12placeholders2_8E
	.align		8
        /*0140*/ 	.dword	_ZN41_INTERNAL_1750db14_4_k_cu_1b845ade_1926266thrust24THRUST_300001_SM_1000_NS12placeholders2_9E
	.align		8
        /*0148*/ 	.dword	_ZN41_INTERNAL_1750db14_4_k_cu_1b845ade_1926266thrust24THRUST_300001_SM_1000_NS12placeholders3_10E
	.align		8
        /*0150*/ 	.dword	_ZN41_INTERNAL_1750db14_4_k_cu_1b845ade_1926266thrust24THRUST_300001_SM_1000_NS3seqE


//--------------------- .text._ZN3cub18CUB_300001_SM_10006detail11EmptyKernelIvEEvv --------------------------
	.section	.text._ZN3cub18CUB_300001_SM_10006detail11EmptyKernelIvEEvv,"ax",@progbits
	.align	128
        .global         _ZN3cub18CUB_300001_SM_10006detail11EmptyKernelIvEEvv
        .type           _ZN3cub18CUB_300001_SM_10006detail11EmptyKernelIvEEvv,@function
        .size           _ZN3cub18CUB_300001_SM_10006detail11EmptyKernelIvEEvv,(.L_x_1 - _ZN3cub18CUB_300001_SM_10006detail11EmptyKernelIvEEvv)
        .other          _ZN3cub18CUB_300001_SM_10006detail11EmptyKernelIvEEvv,@"STO_CUDA_ENTRY STV_DEFAULT"
_ZN3cub18CUB_300001_SM_10006detail11EmptyKernelIvEEvv:
.text._ZN3cub18CUB_300001_SM_10006detail11EmptyKernelIvEEvv:
[----:B------:R-:W-:Y:S01]  /*0000*/  LDC R1, c[0x0][0x37c] ;  /* 0x0000df00ff017b82 */ /* 0x000fe20000000800 */
[----:B------:R-:W-:Y:S05]  /*0010*/  EXIT ;  /* 0x000000000000794d */ /* 0x000fea0003800000 */
.L_x_0:
[----:B------:R-:W-:-:S00]  /*0020*/  BRA `(.L_x_0) ;  /* 0xfffffffc00fc7947 */ /* 0x000fc0000383ffff */
[----:B------:R-:W-:-:S00]  /*0030*/  NOP ;  /* 0x0000000000007918 */ /* 0x000fc00000000000 */
        /* <DEDUP_REMOVED lines=12> */
.L_x_1:


//--------------------- .nv.shared.reserved.0     --------------------------
	.section	.nv.shared.reserved.0,"aw",@nobits
	.weak		__nv_reservedSMEM_offset_0_alias
	.size		__nv_reservedSMEM_offset_0_alias, 0, 64
	.other		__nv_reservedSMEM_offset_0_alias,@"STO_CUDA_RESERVED_SHARED STV_DEFAULT"
__nv_reservedSMEM_offset_0_alias:
	.zero		0
	.zero		64


//--------------------- .nv.global                --------------------------
	.section	.nv.global,"aw",@nobits
.nv.global:
	.type		_ZN41_INTERNAL_1750db14_4_k_cu_1b845ade_1926266thrust24THRUST_300001_SM_1000_NS3seqE,@object
	.size		_ZN41_INTERNAL_1750db14_4_k_cu_1b845ade_1926266thrust24THRUST_300001_SM_1000_NS3seqE,(_ZN41_INTERNAL_1750db14_4_k_cu_1b845ade_1926264cuda3std3__48in_placeE - _ZN41_INTERNAL_1750db14_4_k_cu_1b845ade_1926266thrust24THRUST_300001_SM_1000_NS3seqE)
_ZN41_INTERNAL_1750db14_4_k_cu_1b845ade_1926266thrust24THRUST_300001_SM_1000_NS3seqE:
	.zero		1
	.type		_ZN41_INTERNAL_1750db14_4_k_cu_1b845ade_1926264cuda3std3__48in_placeE,@object
	.size		_ZN41_INTERNAL_1750db14_4_k_cu_1b845ade_1926264cuda3std3__48in_placeE,(_ZN41_INTERNAL_1750db14_4_k_cu_1b845ade_1926264cuda3std6ranges3__45__cpo4sizeE - _ZN41_INTERNAL_1750db14_4_k_cu_1b845ade_1926264cuda3std3__48in_placeE)
_ZN41_INTERNAL_1750db14_4_k_cu_1b845ade_1926264cuda3std3__48in_placeE:
	.zero		1
	.type		_ZN41_INTERNAL_1750db14_4_k_cu_1b845ade_1926264cuda3std6ranges3__45__cpo4sizeE,@object
	.size		_ZN41_INTERNAL_1750db14_4_k_cu_1b845ade_1926264cuda3std6ranges3__45__cpo4sizeE,(_ZN41_INTERNAL_1750db14_4_k_cu_1b845ade_1926266thrust24THRUST_300001_SM_1000_NS12placeholders2_3E - _ZN41_INTERNAL_1750db14_4_k_cu_1b845ade_1926264cuda3std6ranges3__45__cpo4sizeE)
_ZN41_INTERNAL_1750db14_4_k_cu_1b845ade_1926264cuda3std6ranges3__45__cpo4sizeE:
	.zero		1
	.type		_ZN41_INTERNAL_1750db14_4_k_cu_1b845ade_1926266thrust24THRUST_300001_SM_1000_NS12placeholders2_3E,@object
	.size		_ZN41_INTERNAL_1750db14_4_k_cu_1b845ade_1926266thrust24THRUST_300001_SM_1000_NS12placeholders2_3E,(_ZN41_INTERNAL_1750db14_4_k_cu_1b845ade_1926264cuda3std3__45__cpo6cbeginE - _ZN41_INTERNAL_1750db14_4_k_cu_1b845ade_1926266thrust24THRUST_300001_SM_1000_NS12placeholders2_3E)
_ZN41_INTERNAL_1750db14_4_k_cu_1b845ade_1926266thrust24THRUST_300001_SM_1000_NS12placeholders2_3E:
	.zero		1
	.type		_ZN41_INTERNAL_1750db14_4_k_cu_1b845ade_1926264cuda3std3__45__cpo6cbeginE,@object
	.size		_ZN41_INTERNAL_1750db14_4_k_cu_1b845ade_1926264cuda3std3__45__cpo6cbeginE,(_ZN41_INTERNAL_1750db14_4_k_cu_1b845ade_1926264cuda3std6ranges3__45__cpo6cbeginE - _ZN41_INTERNAL_1750db14_4_k_cu_1b845ade_1926264cuda3std3__45__cpo6cbeginE)
_ZN41_INTERNAL_1750db14_4_k_cu_1b845ade_1926264cuda3std3__45__cpo6cbeginE:
	.zero		1
	.type		_ZN41_INTERNAL_1750db14_4_k_cu_1b845ade_1926264cuda3std6ranges3__45__cpo6cbeginE,@object
	.size		_ZN41_INTERNAL_1750db14_4_k_cu_1b845ade_1926264cuda3std6ranges3__45__cpo6cbeginE,(_ZN41_INTERNAL_1750db14_4_k_cu_1b845ade_1926266thrust24THRUST_300001_SM_1000_NS12placeholders2_7E - _ZN41_INTERNAL_1750db14_4_k_cu_1b845ade_1926264cuda3std6ranges3__45__cpo6cbeginE)
_ZN41_INTERNAL_1750db14_4_k_cu_1b845ade_1926264cuda3std6ranges3__45__cpo6cbeginE:
	.zero		1
	.type		_ZN41_INTERNAL_1750db14_4_k_cu_1b845ade_1926266thrust24THRUST_300001_SM_1000_NS12placeholders2_7E,@object
	.size		_ZN41_INTERNAL_1750db14_4_k_cu_1b845ade_1926266thrust24THRUST_300001_SM_1000_NS12placeholders2_7E,(_ZN41_INTERNAL_1750db14_4_k_cu_1b845ade_1926264cuda3std3__45__cpo7crbeginE - _ZN41_INTERNAL_1750db14_4_k_cu_1b845ade_1926266thrust24THRUST_300001_SM_1000_NS12placeholders2_7E)
_ZN41_INTERNAL_1750db14_4_k_cu_1b845ade_1926266thrust24THRUST_300001_SM_1000_NS12placeholders2_7E:
	.zero		1
	.type		_ZN41_INTERNAL_1750db14_4_k_cu_1b845ade_1926264cuda3std3__45__cpo7crbeginE,@object
	.size		_ZN41_INTERNAL_1750db14_4_k_cu_1b845ade_1926264cuda3std3__45__cpo7crbeginE,(_ZN41_INTERNAL_1750db14_4_k_cu_1b845ade_1926264cuda3std6ranges3__45__cpo4nextE - _ZN41_INTERNAL_1750db14_4_k_cu_1b845ade_1926264cuda3std3__45__cpo7crbeginE)
_ZN41_INTERNAL_1750db14_4_k_cu_1b845ade_1926264cuda3std3__45__cpo7crbeginE:
	.zero		1
	.type		_ZN41_INTERNAL_1750db14_4_k_cu_1b845ade_1926264cuda3std6ranges3__45__cpo4nextE,@object
	.size		_ZN41_INTERNAL_1750db14_4_k_cu_1b845ade_1926264cuda3std6ranges3__45__cpo4nextE,(_ZN41_INTERNAL_1750db14_4_k_cu_1b845ade_1926264cuda3std6ranges3__45__cpo4swapE - _ZN41_INTERNAL_1750db14_4_k_cu_1b845ade_1926264cuda3std6ranges3__45__cpo4nextE)
_ZN41_INTERNAL_1750db14_4_k_cu_1b845ade_1926264cuda3std6ranges3__45__cpo4nextE:
	.zero		1
	.type		_ZN41_INTERNAL_1750db14_4_k_cu_1b845ade_1926264cuda3std6ranges3__45__cpo4swapE,@object
	.size		_ZN41_INTERNAL_1750db14_4_k_cu_1b845ade_1926264cuda3std6ranges3__45__cpo4swapE,(_ZN41_INTERNAL_1750db14_4_k_cu_1b845ade_1926266thrust24THRUST_300001_SM_1000_NS8cuda_cub10par_nosyncE - _ZN41_INTERNAL_1750db14_4_k_cu_1b845ade_1926264cuda3std6ranges3__45__cpo4swapE)
_ZN41_INTERNAL_1750db14_4_k_cu_1b845ade_1926264cuda3std6ranges3__45__cpo4swapE:
	.zero		1
	.type		_ZN41_INTERNAL_1750db14_4_k_cu_1b845ade_1926266thrust24THRUST_300001_SM_1000_NS8cuda_cub10par_nosyncE,@object
	.size		_ZN41_INTERNAL_1750db14_4_k_cu_1b845ade_1926266thrust24THRUST_300001_SM_1000_NS8cuda_cub10par_nosyncE,(_ZN41_INTERNAL_1750db14_4_k_cu_1b845ade_1926266thrust24THRUST_300001_SM_1000_NS12placeholders2_9E - _ZN41_INTERNAL_1750db14_4_k_cu_1b845ade_1926266thrust24THRUST_300001_SM_1000_NS8cuda_cub10par_nosyncE)
_ZN41_INTERNAL_1750db14_4_k_cu_1b845ade_1926266thrust24THRUST_300001_SM_1000_NS8cuda_cub10par_nosyncE:
	.zero		1
	.type		_ZN41_INTERNAL_1750db14_4_k_cu_1b845ade_1926266thrust24THRUST_300001_SM_1000_NS12placeholders2_9E,@object
	.size		_ZN41_INTERNAL_1750db14_4_k_cu_1b845ade_1926266thrust24THRUST_300001_SM_1000_NS12placeholders2_9E,(_ZN41_INTERNAL_1750db14_4_k_cu_1b845ade_1926264cuda3std3__443_GLOBAL__N__1750db14_4_k_cu_1b845ade_1926266ignoreE - _ZN41_INTERNAL_1750db14_4_k_cu_1b845ade_1926266thrust24THRUST_300001_SM_1000_NS12placeholders2_9E)
_ZN41_INTERNAL_1750db14_4_k_cu_1b845ade_1926266thrust24THRUST_300001_SM_1000_NS12placeholders2_9E:
	.zero		1
	.type		_ZN41_INTERNAL_1750db14_4_k_cu_1b845ade_1926264cuda3std3__443_GLOBAL__N__1750db14_4_k_cu_1b845ade_1926266ignoreE,@object
	.size		_ZN41_INTERNAL_1750db14_4_k_cu_1b845ade_1926264cuda3std3__443_GLOBAL__N__1750db14_4_k_cu_1b845ade_1926266ignoreE,(_ZN41_INTERNAL_1750db14_4_k_cu_1b845ade_1926264cuda3std6ranges3__45__cpo4dataE - _ZN41_INTERNAL_1750db14_4_k_cu_1b845ade_1926264cuda3std3__443_GLOBAL__N__1750db14_4_k_cu_1b845ade_1926266ignoreE)
_ZN41_INTERNAL_1750db14_4_k_cu_1b845ade_1926264cuda3std3__443_GLOBAL__N__1750db14_4_k_cu_1b845ade_1926266ignoreE:
	.zero		1
	.type		_ZN41_INTERNAL_1750db14_4_k_cu_1b845ade_1926264cuda3std6ranges3__45__cpo4dataE,@object
	.size		_ZN41_INTERNAL_1750db14_4_k_cu_1b845ade_1926264cuda3std6ranges3__45__cpo4dataE,(_ZN41_INTERNAL_1750db14_4_k_cu_1b845ade_1926266thrust24THRUST_300001_SM_1000_NS12placeholders2_1E - _ZN41_INTERNAL_1750db14_4_k_cu_1b845ade_1926264cuda3std6ranges3__45__cpo4dataE)
_ZN41_INTERNAL_1750db14_4_k_cu_1b845ade_1926264cuda3std6ranges3__45__cpo4dataE:
	.zero		1
	.type		_ZN41_INTERNAL_1750db14_4_k_cu_1b845ade_1926266thrust24THRUST_300001_SM_1000_NS12placeholders2_1E,@object
	.size		_ZN41_INTERNAL_1750db14_4_k_cu_1b845ade_1926266thrust24THRUST_300001_SM_1000_NS12placeholders2_1E,(_ZN41_INTERNAL_1750db14_4_k_cu_1b845ade_1926264cuda3std3__45__cpo5beginE - _ZN41_INTERNAL_1750db14_4_k_cu_1b845ade_1926266thrust24THRUST_300001_SM_1000_NS12placeholders2_1E)
_ZN41_INTERNAL_1750db14_4_k_cu_1b845ade_1926266thrust24THRUST_300001_SM_1000_NS12placeholders2_1E:
	.zero		1
	.type		_ZN41_INTERNAL_1750db14_4_k_cu_1b845ade_1926264cuda3std3__45__cpo5beginE,@object
	.size		_ZN41_INTERNAL_1750db14_4_k_cu_1b845ade_1926264cuda3std3__45__cpo5beginE,(_ZN41_INTERNAL_1750db14_4_k_cu_1b845ade_1926264cuda3std6ranges3__45__cpo5beginE - _ZN41_INTERNAL_1750db14_4_k_cu_1b845ade_1926264cuda3std3__45__cpo5beginE)
_ZN41_INTERNAL_1750db14_4_k_cu_1b845ade_1926264cuda3std3__45__cpo5beginE:
	.zero		1
	.type		_ZN41_INTERNAL_1750db14_4_k_cu_1b845ade_1926264cuda3std6ranges3__45__cpo5beginE,@object
	.size		_ZN41_INTERNAL_1750db14_4_k_cu_1b845ade_1926264cuda3std6ranges3__45__cpo5beginE,(_ZN41_INTERNAL_1750db14_4_k_cu_1b845ade_1926266thrust24THRUST_300001_SM_1000_NS12placeholders2_5E - _ZN41_INTERNAL_1750db14_4_k_cu_1b845ade_1926264cuda3std6ranges3__45__cpo5beginE)
_ZN41_INTERNAL_1750db14_4_k_cu_1b845ade_1926264cuda3std6ranges3__45__cpo5beginE:
	.zero		1
	.type		_ZN41_INTERNAL_1750db14_4_k_cu_1b845ade_1926266thrust24THRUST_300001_SM_1000_NS12placeholders2_5E,@object
	.size		_ZN41_INTERNAL_1750db14_4_k_cu_1b845ade_1926266thrust24THRUST_300001_SM_1000_NS12placeholders2_5E,(_ZN41_INTERNAL_1750db14_4_k_cu_1b845ade_1926264cuda3std3__45__cpo6rbeginE - _ZN41_INTERNAL_1750db14_4_k_cu_1b845ade_1926266thrust24THRUST_300001_SM_1000_NS12placeholders2_5E)
_ZN41_INTERNAL_1750db14_4_k_cu_1b845ade_1926266thrust24THRUST_300001_SM_1000_NS12placeholders2_5E:
	.zero		1
	.type		_ZN41_INTERNAL_1750db14_4_k_cu_1b845ade_1926264cuda3std3__45__cpo6rbeginE,@object
	.size		_ZN41_INTERNAL_1750db14_4_k_cu_1b845ade_1926264cuda3std3__45__cpo6rbeginE,(_ZN41_INTERNAL_1750db14_4_k_cu_1b845ade_1926264cuda3std6ranges3__45__cpo7advanceE - _ZN41_INTERNAL_1750db14_4_k_cu_1b845ade_1926264cuda3std3__45__cpo6rbeginE)
_ZN41_INTERNAL_1750db14_4_k_cu_1b845ade_1926264cuda3std3__45__cpo6rbeginE:
	.zero		1
	.type		_ZN41_INTERNAL_1750db14_4_k_cu_1b845ade_1926264cuda3std6ranges3__45__cpo7advanceE,@object
	.size		_ZN41_INTERNAL_1750db14_4_k_cu_1b845ade_1926264cuda3std6ranges3__45__cpo7advanceE,(_ZN41_INTERNAL_1750db14_4_k_cu_1b845ade_1926264cuda3std3__47nulloptE - _ZN41_INTERNAL_1750db14_4_k_cu_1b845ade_1926264cuda3std6ranges3__45__cpo7advanceE)
_ZN41_INTERNAL_1750db14_4_k_cu_1b845ade_1926264cuda3std6ranges3__45__cpo7advanceE:
	.zero		1
	.type		_ZN41_INTERNAL_1750db14_4_k_cu_1b845ade_1926264cuda3std3__47nulloptE,@object
	.size		_ZN41_INTERNAL_1750db14_4_k_cu_1b845ade_1926264cuda3std3__47nulloptE,(_ZN41_INTERNAL_1750db14_4_k_cu_1b845ade_1926264cuda3std6ranges3__45__cpo8distanceE - _ZN41_INTERNAL_1750db14_4_k_cu_1b845ade_1926264cuda3std3__47nulloptE)
_ZN41_INTERNAL_1750db14_4_k_cu_1b845ade_1926264cuda3std3__47nulloptE:
	.zero		1
	.type		_ZN41_INTERNAL_1750db14_4_k_cu_1b845ade_1926264cuda3std6ranges3__45__cpo8distanceE,@object
	.size		_ZN41_INTERNAL_1750db14_4_k_cu_1b845ade_1926264cuda3std6ranges3__45__cpo8distanceE,(_ZN41_INTERNAL_1750db14_4_k_cu_1b845ade_1926266thrust24THRUST_300001_SM_1000_NS12placeholders3_10E - _ZN41_INTERNAL_1750db14_4_k_cu_1b845ade_1926264cuda3std6ranges3__45__cpo8distanceE)
_ZN41_INTERNAL_1750db14_4_k_cu_1b845ade_1926264cuda3std6ranges3__45__cpo8distanceE:
	.zero		1
	.type		_ZN41_INTERNAL_1750db14_4_k_cu_1b845ade_1926266thrust24THRUST_300001_SM_1000_NS12placeholders3_10E,@object
	.size		_ZN41_INTERNAL_1750db14_4_k_cu_1b845ade_1926266thrust24THRUST_300001_SM_1000_NS12placeholders3_10E,(_ZN41_INTERNAL_1750db14_4_k_cu_1b845ade_1926264cuda3std3__419piecewise_constructE - _ZN41_INTERNAL_1750db14_4_k_cu_1b845ade_1926266thrust24THRUST_300001_SM_1000_NS12placeholders3_10E)
_ZN41_INTERNAL_1750db14_4_k_cu_1b845ade_1926266thrust24THRUST_300001_SM_1000_NS12placeholders3_10E:
	.zero		1
	.type		_ZN41_INTERNAL_1750db14_4_k_cu_1b845ade_1926264cuda3std3__419piecewise_constructE,@object
	.size		_ZN41_INTERNAL_1750db14_4_k_cu_1b845ade_1926264cuda3std3__419piecewise_constructE,(_ZN41_INTERNAL_1750db14_4_k_cu_1b845ade_1926264cuda3std6ranges3__45__cpo5cdataE - _ZN41_INTERNAL_1750db14_4_k_cu_1b845ade_1926264cuda3std3__419piecewise_constructE)
_ZN41_INTERNAL_1750db14_4_k_cu_1b845ade_1926264cuda3std3__419piecewise_constructE:
	.zero		1
	.type		_ZN41_INTERNAL_1750db14_4_k_cu_1b845ade_1926264cuda3std6ranges3__45__cpo5cdataE,@object
	.size		_ZN41_INTERNAL_1750db14_4_k_cu_1b845ade_1926264cuda3std6ranges3__45__cpo5cdataE,(_ZN41_INTERNAL_1750db14_4_k_cu_1b845ade_1926266thrust24THRUST_300001_SM_1000_NS12placeholders2_2E - _ZN41_INTERNAL_1750db14_4_k_cu_1b845ade_1926264cuda3std6ranges3__45__cpo5cdataE)
_ZN41_INTERNAL_1750db14_4_k_cu_1b845ade_1926264cuda3std6ranges3__45__cpo5cdataE:
	.zero		1
	.type		_ZN41_INTERNAL_1750db14_4_k_cu_1b845ade_1926266thrust24THRUST_300001_SM_1000_NS12placeholders2_2E,@object
	.size		_ZN41_INTERNAL_1750db14_4_k_cu_1b845ade_1926266thrust24THRUST_300001_SM_1000_NS12placeholders2_2E,(_ZN41_INTERNAL_1750db14_4_k_cu_1b845ade_1926264cuda3std3__45__cpo3endE - _ZN41_INTERNAL_1750db14_4_k_cu_1b845ade_1926266thrust24THRUST_300001_SM_1000_NS12placeholders2_2E)
_ZN41_INTERNAL_1750db14_4_k_cu_1b845ade_1926266thrust24THRUST_300001_SM_1000_NS12placeholders2_2E:
	.zero		1
	.type		_ZN41_INTERNAL_1750db14_4_k_cu_1b845ade_1926264cuda3std3__45__cpo3endE,@object
	.size		_ZN41_INTERNAL_1750db14_4_k_cu_1b845ade_1926264cuda3std3__45__cpo3endE,(_ZN41_INTERNAL_1750db14_4_k_cu_1b845ade_1926264cuda3std6ranges3__45__cpo3endE - _ZN41_INTERNAL_1750db14_4_k_cu_1b845ade_1926264cuda3std3__45__cpo3endE)
_ZN41_INTERNAL_1750db14_4_k_cu_1b845ade_1926264cuda3std3__45__cpo3endE:
	.zero		1
	.type		_ZN41_INTERNAL_1750db14_4_k_cu_1b845ade_1926264cuda3std6ranges3__45__cpo3endE,@object
	.size		_ZN41_INTERNAL_1750db14_4_k_cu_1b845ade_1926264cuda3std6ranges3__45__cpo3endE,(_ZN41_INTERNAL_1750db14_4_k_cu_1b845ade_1926266thrust24THRUST_300001_SM_1000_NS12placeholders2_6E - _ZN41_INTERNAL_1750db14_4_k_cu_1b845ade_1926264cuda3std6ranges3__45__cpo3endE)
_ZN41_INTERNAL_1750db14_4_k_cu_1b845ade_1926264cuda3std6ranges3__45__cpo3endE:
	.zero		1
	.type		_ZN41_INTERNAL_1750db14_4_k_cu_1b845ade_1926266thrust24THRUST_300001_SM_1000_NS12placeholders2_6E,@object
	.size		_ZN41_INTERNAL_1750db14_4_k_cu_1b845ade_1926266thrust24THRUST_300001_SM_1000_NS12placeholders2_6E,(_ZN41_INTERNAL_1750db14_4_k_cu_1b845ade_1926264cuda3std3__45__cpo4rendE - _ZN41_INTERNAL_1750db14_4_k_cu_1b845ade_1926266thrust24THRUST_300001_SM_1000_NS12placeholders2_6E)
_ZN41_INTERNAL_1750db14_4_k_cu_1b845ade_1926266thrust24THRUST_300001_SM_1000_NS12placeholders2_6E:
	.zero		1
	.type		_ZN41_INTERNAL_1750db14_4_k_cu_1b845ade_1926264cuda3std3__45__cpo4rendE,@object
	.size		_ZN41_INTERNAL_1750db14_4_k_cu_1b845ade_1926264cuda3std3__45__cpo4rendE,(_ZN41_INTERNAL_1750db14_4_k_cu_1b845ade_1926264cuda3std6ranges3__45__cpo9iter_swapE - _ZN41_INTERNAL_1750db14_4_k_cu_1b845ade_1926264cuda3std3__45__cpo4rendE)
_ZN41_INTERNAL_1750db14_4_k_cu_1b845ade_1926264cuda3std3__45__cpo4rendE:
	.zero		1
	.type		_ZN41_INTERNAL_1750db14_4_k_cu_1b845ade_1926264cuda3std6ranges3__45__cpo9iter_swapE,@object
	.size		_ZN41_INTERNAL_1750db14_4_k_cu_1b845ade_1926264cuda3std6ranges3__45__cpo9iter_swapE,(_ZN41_INTERNAL_1750db14_4_k_cu_1b845ade_1926264cuda3std3__48unexpectE - _ZN41_INTERNAL_1750db14_4_k_cu_1b845ade_1926264cuda3std6ranges3__45__cpo9iter_swapE)
_ZN41_INTERNAL_1750db14_4_k_cu_1b845ade_1926264cuda3std6ranges3__45__cpo9iter_swapE:
	.zero		1
	.type		_ZN41_INTERNAL_1750db14_4_k_cu_1b845ade_1926264cuda3std3__48unexpectE,@object
	.size		_ZN41_INTERNAL_1750db14_4_k_cu_1b845ade_1926264cuda3std3__48unexpectE,(_ZN41_INTERNAL_1750db14_4_k_cu_1b845ade_1926266thrust24THRUST_300001_SM_1000_NS8cuda_cub3parE - _ZN41_INTERNAL_1750db14_4_k_cu_1b845ade_1926264cuda3std3__48unexpectE)
_ZN41_INTERNAL_1750db14_4_k_cu_1b845ade_1926264cuda3std3__48unexpectE:
	.zero		1
	.type		_ZN41_INTERNAL_1750db14_4_k_cu_1b845ade_1926266thrust24THRUST_300001_SM_1000_NS8cuda_cub3parE,@object
	.size		_ZN41_INTERNAL_1750db14_4_k_cu_1b845ade_1926266thrust24THRUST_300001_SM_1000_NS8cuda_cub3parE,(_ZN41_INTERNAL_1750db14_4_k_cu_1b845ade_1926266thrust24THRUST_300001_SM_1000_NS12placeholders2_4E - _ZN41_INTERNAL_1750db14_4_k_cu_1b845ade_1926266thrust24THRUST_300001_SM_1000_NS8cuda_cub3parE)
_ZN41_INTERNAL_1750db14_4_k_cu_1b845ade_1926266thrust24THRUST_300001_SM_1000_NS8cuda_cub3parE:
	.zero		1
	.type		_ZN41_INTERNAL_1750db14_4_k_cu_1b845ade_1926266thrust24THRUST_300001_SM_1000_NS12placeholders2_4E,@object
	.size		_ZN41_INTERNAL_1750db14_4_k_cu_1b845ade_1926266thrust24THRUST_300001_SM_1000_NS12placeholders2_4E,(_ZN41_INTERNAL_1750db14_4_k_cu_1b845ade_1926264cuda3std3__45__cpo4cendE - _ZN41_INTERNAL_1750db14_4_k_cu_1b845ade_1926266thrust24THRUST_300001_SM_1000_NS12placeholders2_4E)
_ZN41_INTERNAL_1750db14_4_k_cu_1b845ade_1926266thrust24THRUST_300001_SM_1000_NS12placeholders2_4E:
	.zero		1
	.type		_ZN41_INTERNAL_1750db14_4_k_cu_1b845ade_1926264cuda3std3__45__cpo4cendE,@object
	.size		_ZN41_INTERNAL_1750db14_4_k_cu_1b845ade_1926264cuda3std3__45__cpo4cendE,(_ZN41_INTERNAL_1750db14_4_k_cu_1b845ade_1926264cuda3std6ranges3__45__cpo4cendE - _ZN41_INTERNAL_1750db14_4_k_cu_1b845ade_1926264cuda3std3__45__cpo4cendE)
_ZN41_INTERNAL_1750db14_4_k_cu_1b845ade_1926264cuda3std3__45__cpo4cendE:
	.zero		1
	.type		_ZN41_INTERNAL_1750db14_4_k_cu_1b845ade_1926264cuda3std6ranges3__45__cpo4cendE,@object
	.size		_ZN41_INTERNAL_1750db14_4_k_cu_1b845ade_1926264cuda3std6ranges3__45__cpo4cendE,(_ZN41_INTERNAL_1750db14_4_k_cu_1b845ade_1926264cuda3std3__420unreachable_sentinelE - _ZN41_INTERNAL_1750db14_4_k_cu_1b845ade_1926264cuda3std6ranges3__45__cpo4cendE)
_ZN41_INTERNAL_1750db14_4_k_cu_1b845ade_1926264cuda3std6ranges3__45__cpo4cendE:
	.zero		1
	.type		_ZN41_INTERNAL_1750db14_4_k_cu_1b845ade_1926264cuda3std3__420unreachable_sentinelE,@object
	.size		_ZN41_INTERNAL_1750db14_4_k_cu_1b845ade_1926264cuda3std3__420unreachable_sentinelE,(_ZN41_INTERNAL_1750db14_4_k_cu_1b845ade_1926264cuda3std6ranges3__45__cpo5ssizeE - _ZN41_INTERNAL_1750db14_4_k_cu_1b845ade_1926264cuda3std3__420unreachable_sentinelE)
_ZN41_INTERNAL_1750db14_4_k_cu_1b845ade_1926264cuda3std3__420unreachable_sentinelE:
	.zero		1
	.type		_ZN41_INTERNAL_1750db14_4_k_cu_1b845ade_1926264cuda3std6ranges3__45__cpo5ssizeE,@object
	.size		_ZN41_INTERNAL_1750db14_4_k_cu_1b845ade_1926264cuda3std6ranges3__45__cpo5ssizeE,(_ZN41_INTERNAL_1750db14_4_k_cu_1b845ade_1926266thrust24THRUST_300001_SM_1000_NS12placeholders2_8E - _ZN41_INTERNAL_1750db14_4_k_cu_1b845ade_1926264cuda3std6ranges3__45__cpo5ssizeE)
_ZN41_INTERNAL_1750db14_4_k_cu_1b845ade_1926264cuda3std6ranges3__45__cpo5ssizeE:
	.zero		1
	.type		_ZN41_INTERNAL_1750db14_4_k_cu_1b845ade_1926266thrust24THRUST_300001_SM_1000_NS12placeholders2_8E,@object
	.size		_ZN41_INTERNAL_1750db14_4_k_cu_1b845ade_1926266thrust24THRUST_300001_SM_1000_NS12placeholders2_8E,(_ZN41_INTERNAL_1750db14_4_k_cu_1b845ade_1926264cuda3std3__45__cpo5crendE - _ZN41_INTERNAL_1750db14_4_k_cu_1b845ade_1926266thrust24THRUST_300001_SM_1000_NS12placeholders2_8E)
_ZN41_INTERNAL_1750db14_4_k_cu_1b845ade_1926266thrust24THRUST_300001_SM_1000_NS12placeholders2_8E:
	.zero		1
	.type		_ZN41_INTERNAL_1750db14_4_k_cu_1b845ade_1926264cuda3std3__45__cpo5crendE,@object
	.size		_ZN41_INTERNAL_1750db14_4_k_cu_1b845ade_1926264cuda3std3__45__cpo5crendE,(_ZN41_INTERNAL_1750db14_4_k_cu_1b845ade_1926264cuda3std6ranges3__45__cpo4prevE - _ZN41_INTERNAL_1750db14_4_k_cu_1b845ade_1926264cuda3std3__45__cpo5crendE)
_ZN41_INTERNAL_1750db14_4_k_cu_1b845ade_1926264cuda3std3__45__cpo5crendE:
	.zero		1
	.type		_ZN41_INTERNAL_1750db14_4_k_cu_1b845ade_1926264cuda3std6ranges3__45__cpo4prevE,@object
	.size		_ZN41_INTERNAL_1750db14_4_k_cu_1b845ade_1926264cuda3std6ranges3__45__cpo4prevE,(_ZN41_INTERNAL_1750db14_4_k_cu_1b845ade_1926264cuda3std6ranges3__45__cpo9iter_moveE - _ZN41_INTERNAL_1750db14_4_k_cu_1b845ade_1926264cuda3std6ranges3__45__cpo4prevE)
_ZN41_INTERNAL_1750db14_4_k_cu_1b845ade_1926264cuda3std6ranges3__45__cpo4prevE:
	.zero		1
	.type		_ZN41_INTERNAL_1750db14_4_k_cu_1b845ade_1926264cuda3std6ranges3__45__cpo9iter_moveE,@object
	.size		_ZN41_INTERNAL_1750db14_4_k_cu_1b845ade_1926264cuda3std6ranges3__45__cpo9iter_moveE,(_ZN41_INTERNAL_1750db14_4_k_cu_1b845ade_1926266thrust24THRUST_300001_SM_1000_NS6system6detail10sequential3seqE - _ZN41_INTERNAL_1750db14_4_k_cu_1b845ade_1926264cuda3std6ranges3__45__cpo9iter_moveE)
_ZN41_INTERNAL_1750db14_4_k_cu_1b845ade_1926264cuda3std6ranges3__45__cpo9iter_moveE:
	.zero		1
	.type		_ZN41_INTERNAL_1750db14_4_k_cu_1b845ade_1926266thrust24THRUST_300001_SM_1000_NS6system6detail10sequential3seqE,@object
	.size		_ZN41_INTERNAL_1750db14_4_k_cu_1b845ade_1926266thrust24THRUST_300001_SM_1000_NS6system6detail10sequential3seqE,(.L_31 - _ZN41_INTERNAL_1750db14_4_k_cu_1b845ade_1926266thrust24THRUST_300001_SM_1000_NS6system6detail10sequential3seqE)
_ZN41_INTERNAL_1750db14_4_k_cu_1b845ade_1926266thrust24THRUST_300001_SM_1000_NS6system6detail10sequential3seqE:
	.zero		1
.L_31:


//--------------------- .nv.constant0._ZN3cub18CUB_300001_SM_10006detail11EmptyKernelIvEEvv --------------------------
	.section	.nv.constant0._ZN3cub18CUB_300001_SM_10006detail11EmptyKernelIvEEvv,"a",@progbits
	.sectionflags	@""
	.align	4
.nv.constant0._ZN3cub18CUB_300001_SM_10006detail11EmptyKernelIvEEvv:
	.zero		896


//--------------------- SYMBOLS --------------------------

	.type		.nv.reservedSmem.offset0,@object
	.size		.nv.reservedSmem.offset0,0x4
